	.headerflags	@"EF_CUDA_TEXMODE_UNIFIED EF_CUDA_64BIT_ADDRESS EF_CUDA_ACCELERATORS EF_CUDA_SM90 EF_CUDA_VIRTUAL_SM(EF_CUDA_SM90)"
	.elftype	@"ET_EXEC"


//--------------------- .nv.info                  --------------------------
	.section	.nv.info,"",@"SHT_CUDA_INFO"
	.align	4


	//----- nvinfo : EIATTR_REGCOUNT
	.align		4
        /*0000*/ 	.byte	0x04, 0x2f
        /*0002*/ 	.short	(.L_1 - .L_0)
	.align		4
.L_0:
        /*0004*/ 	.word	index@(triton_poi_fused_convolution_21)
        /*0008*/ 	.word	0x0000000c


	//----- nvinfo : EIATTR_MIN_STACK_SIZE
	.align		4
.L_1:
        /*000c*/ 	.byte	0x04, 0x12
        /*000e*/ 	.short	(.L_3 - .L_2)
	.align		4
.L_2:
        /*0010*/ 	.word	index@(triton_poi_fused_convolution_21)
        /*0014*/ 	.word	0x00000000


	//----- nvinfo : EIATTR_FRAME_SIZE
	.align		4
.L_3:
        /*0018*/ 	.byte	0x04, 0x11
        /*001a*/ 	.short	(.L_5 - .L_4)
	.align		4
.L_4:
        /*001c*/ 	.word	index@(triton_poi_fused_convolution_21)
        /*0020*/ 	.word	0x00000000


	//----- nvinfo : EIATTR_MIN_STACK_SIZE
	.align		4
.L_5:
        /*0024*/ 	.byte	0x04, 0x12
        /*0026*/ 	.short	(.L_7 - .L_6)
	.align		4
.L_6:
        /*0028*/ 	.word	index@(triton_poi_fused_convolution_21)
        /*002c*/ 	.word	0x00000000
.L_7:


//--------------------- .nv.info.triton_poi_fused_convolution_21 --------------------------
	.section	.nv.info.triton_poi_fused_convolution_21,"",@"SHT_CUDA_INFO"
	.sectionflags	@""
	.align	4


	//----- nvinfo : EIATTR_CUDA_API_VERSION
	.align		4
        /*0000*/ 	.byte	0x04, 0x37
        /*0002*/ 	.short	(.L_9 - .L_8)
.L_8:
        /*0004*/ 	.word	0x0000007c


	//----- nvinfo : EIATTR_KPARAM_INFO
	.align		4
.L_9:
        /*0008*/ 	.byte	0x04, 0x17
        /*000a*/ 	.short	(.L_11 - .L_10)
.L_10:
        /*000c*/ 	.word	0x00000000
        /*0010*/ 	.short	0x0002
        /*0012*/ 	.short	0x0010
        /*0014*/ 	.byte	0x00, 0xf0, 0x11, 0x00


	//----- nvinfo : EIATTR_KPARAM_INFO
	.align		4
.L_11:
        /*0018*/ 	.byte	0x04, 0x17
        /*001a*/ 	.short	(.L_13 - .L_12)
.L_12:
        /*001c*/ 	.word	0x00000000
        /*0020*/ 	.short	0x0001
        /*0022*/ 	.short	0x0008
        /*0024*/ 	.byte	0x00, 0xf4, 0x21, 0x00


	//----- nvinfo : EIATTR_KPARAM_INFO
	.align		4
.L_13:
        /*0028*/ 	.byte	0x04, 0x17
        /*002a*/ 	.short	(.L_15 - .L_14)
.L_14:
        /*002c*/ 	.word	0x00000000
        /*0030*/ 	.short	0x0000
        /*0032*/ 	.short	0x0000
        /*0034*/ 	.byte	0x00, 0xf4, 0x21, 0x00


	//----- nvinfo : EIATTR_SPARSE_MMA_MASK
	.align		4
.L_15:
        /*0038*/ 	.byte	0x03, 0x50
        /*003a*/ 	.short	0x0000


	//----- nvinfo : EIATTR_MAXREG_COUNT
	.align		4
        /*003c*/ 	.byte	0x03, 0x1b
        /*003e*/ 	.short	0x00ff


	//----- nvinfo : EIATTR_EXIT_INSTR_OFFSETS
	.align		4
        /*0040*/ 	.byte	0x04, 0x1c
        /*0042*/ 	.short	(.L_17 - .L_16)


	//   ....[0]....
.L_16:
        /*0044*/ 	.word	0x00000170


	//----- nvinfo : EIATTR_REQNTID
	.align		4
.L_17:
        /*0048*/ 	.byte	0x04, 0x10
        /*004a*/ 	.short	(.L_19 - .L_18)
.L_18:
        /*004c*/ 	.word	0x00000100
        /*0050*/ 	.word	0x00000001
        /*0054*/ 	.word	0x00000001


	//----- nvinfo : EIATTR_CBANK_PARAM_SIZE
	.align		4
.L_19:
        /*0058*/ 	.byte	0x03, 0x19
        /*005a*/ 	.short	0x0014


	//----- nvinfo : EIATTR_PARAM_CBANK
	.align		4
        /*005c*/ 	.byte	0x04, 0x0a
        /*005e*/ 	.short	(.L_21 - .L_20)
	.align		4
.L_20:
        /*0060*/ 	.word	index@(.nv.constant0.triton_poi_fused_convolution_21)
        /*0064*/ 	.short	0x0210
        /*0066*/ 	.short	0x0014


	//----- nvinfo : EIATTR_SW_WAR
	.align		4
.L_21:
        /*0068*/ 	.byte	0x04, 0x36
        /*006a*/ 	.short	(.L_23 - .L_22)
.L_22:
        /*006c*/ 	.word	0x00000008
.L_23:


//--------------------- .nv.callgraph             --------------------------
	.section	.nv.callgraph,"",@"SHT_CUDA_CALLGRAPH"
	.align	4
	.sectionentsize	8
	.align		4
        /*0000*/ 	.word	0x00000000
	.align		4
        /*0004*/ 	.word	0xffffffff
	.align		4
        /*0008*/ 	.word	0x00000000
	.align		4
        /*000c*/ 	.word	0xfffffffe
	.align		4
        /*0010*/ 	.word	0x00000000
	.align		4
        /*0014*/ 	.word	0xfffffffd
	.align		4
        /*0018*/ 	.word	0x00000000
	.align		4
        /*001c*/ 	.word	0xfffffffc


//--------------------- .text.triton_poi_fused_convolution_21 --------------------------
	.section	.text.triton_poi_fused_convolution_21,"ax",@progbits
	.align	128
        .global         triton_poi_fused_convolution_21
        .type           triton_poi_fused_convolution_21,@function
        .size           triton_poi_fused_convolution_21,(.L_x_1 - triton_poi_fused_convolution_21)
        .other          triton_poi_fused_convolution_21,@"STO_CUDA_ENTRY STV_DEFAULT"
triton_poi_fused_convolution_21:
.text.triton_poi_fused_convolution_21:
[----:B------:R-:W-:Y:S01]  /*0000*/  LDC R1, c[0x0][0x28] ;  /* 0x00000a00ff017b82 */ /* 0x000fe20000000800 */
[----:B------:R-:W1:Y:S07]  /*0010*/  S2R R0, SR_TID.X ;  /* 0x0000000000007919 */ /* 0x000e6e0000002100 */
[----:B------:R-:W2:Y:S01]  /*0020*/  LDC.64 R4, c[0x0][0x218] ;  /* 0x00008600ff047b82 */ /* 0x000ea20000000a00 */
[----:B------:R-:W-:Y:S01]  /*0030*/  ULDC.64 UR4, c[0x0][0x208] ;  /* 0x0000820000047ab9 */ /* 0x000fe20000000a00 */
[----:B------:R-:W3:Y:S06]  /*0040*/  S2R R7, SR_CTAID.X ;  /* 0x0000000000077919 */ /* 0x000eec0000002500 */
[----:B------:R-:W4:Y:S01]  /*0050*/  LDC.64 R2, c[0x0][0x210] ;  /* 0x00008400ff027b82 */ /* 0x000f220000000a00 */
[----:B-1----:R-:W-:Y:S01]  /*0060*/  IMAD.SHL.U32 R0, R0, 0x2, RZ ;  /* 0x0000000200007824 */ /* 0x002fe200078e00ff */
[----:B---3--:R-:W-:-:S04]  /*0070*/  SHF.R.S32.HI R6, RZ, 0x16, R7 ;  /* 0x00000016ff067819 */ /* 0x008fc80000011407 */
[----:B------:R-:W-:Y:S02]  /*0080*/  LOP3.LUT R0, R0, 0x1fe, RZ, 0xc0, !PT ;  /* 0x000001fe00007812 */ /* 0x000fe400078ec0ff */
[----:B------:R-:W-:-:S03]  /*0090*/  SGXT R6, R6, 0x1 ;  /* 0x000000010606781a */ /* 0x000fc60000000200 */
[----:B------:R-:W-:-:S04]  /*00a0*/  IMAD R7, R7, 0x200, R0 ;  /* 0x0000020007077824 */ /* 0x000fc800078e0200 */
[----:B----4-:R-:W-:Y:S01]  /*00b0*/  IMAD.WIDE R2, R7, 0x4, R2 ;  /* 0x0000000407027825 */ /* 0x010fe200078e0202 */
[----:B------:R-:W-:-:S04]  /*00c0*/  LEA.HI R6, R6, R7, RZ, 0x8 ;  /* 0x0000000706067211 */ /* 0x000fc800078f40ff */
[----:B------:R-:W-:-:S04]  /*00d0*/  SHF.R.S32.HI R6, RZ, 0x8, R6 ;  /* 0x00000008ff067819 */ /* 0x000fc80000011406 */
[----:B------:R-:W-:-:S04]  /*00e0*/  LEA.HI R0, R6, R6, RZ, 0x8 ;  /* 0x0000000606007211 */ /* 0x000fc800078f40ff */
[----:B------:R-:W-:-:S05]  /*00f0*/  LOP3.LUT R9, R0, 0xffffff00, RZ, 0xc0, !PT ;  /* 0xffffff0000097812 */ /* 0x000fca00078ec0ff */
[----:B------:R-:W-:Y:S02]  /*0100*/  IMAD.IADD R9, R6, 0x1, -R9 ;  /* 0x0000000106097824 */ /* 0x000fe400078e0a09 */
[----:B------:R-:W3:Y:S02]  /*0110*/  LDG.E.64 R6, desc[UR4][R2.64] ;  /* 0x0000000402067981 */ /* 0x000ee4000c1e1b00 */
[----:B--2---:R-:W-:-:S06]  /*0120*/  IMAD.WIDE R4, R9, 0x4, R4 ;  /* 0x0000000409047825 */ /* 0x004fcc00078e0204 */
[----:B------:R-:W3:Y:S02]  /*0130*/  LDG.E.EL R4, desc[UR4][R4.64] ;  /* 0x0000000404047981 */ /* 0x000ee4000c2e1900 */
[--C-:B---3--:R-:W-:Y:S01]  /*0140*/  FADD R6, R6, R4.reuse ;  /* 0x0000000406067221 */ /* 0x108fe20000000000 */
[----:B------:R-:W-:-:S05]  /*0150*/  FADD R7, R7, R4 ;  /* 0x0000000407077221 */ /* 0x000fca0000000000 */
[----:B------:R-:W-:Y:S01]  /*0160*/  STG.E.64 desc[UR4][R2.64], R6 ;  /* 0x0000000602007986 */ /* 0x000fe2000c101b04 */
[----:B------:R-:W-:Y:S05]  /*0170*/  EXIT ;  /* 0x000000000000794d */ /* 0x000fea0003800000 */
.L_x_0:
[----:B------:R-:W-:-:S00]  /*0180*/  BRA `(.L_x_0) ;  /* 0xfffffffc00fc7947 */ /* 0x000fc0000383ffff */
[----:B------:R-:W-:-:S00]  /*0190*/  NOP ;  /* 0x0000000000007918 */ /* 0x000fc00000000000 */
        /* <DEDUP_REMOVED lines=14> */
.L_x_1:


//--------------------- .nv.constant0.triton_poi_fused_convolution_21 --------------------------
	.section	.nv.constant0.triton_poi_fused_convolution_21,"a",@progbits
	.sectionflags	@""
	.align	4
.nv.constant0.triton_poi_fused_convolution_21:
	.zero		548
